	.headerflags	@"EF_CUDA_TEXMODE_UNIFIED EF_CUDA_64BIT_ADDRESS EF_CUDA_ACCELERATORS EF_CUDA_SM90 EF_CUDA_VIRTUAL_SM(EF_CUDA_SM90)"
	.elftype	@"ET_EXEC"


//--------------------- .nv.info                  --------------------------
	.section	.nv.info,"",@"SHT_CUDA_INFO"
	.align	4


	//----- nvinfo : EIATTR_REGCOUNT
	.align		4
        /*0000*/ 	.byte	0x04, 0x2f
        /*0002*/ 	.short	(.L_3 - .L_2)
	.align		4
.L_2:
        /*0004*/ 	.word	index@(triton_poi_fused__native_batch_norm_legit_no_training_relu_39)
        /*0008*/ 	.word	0x00000010


	//----- nvinfo : EIATTR_MIN_STACK_SIZE
	.align		4
.L_3:
        /*000c*/ 	.byte	0x04, 0x12
        /*000e*/ 	.short	(.L_5 - .L_4)
	.align		4
.L_4:
        /*0010*/ 	.word	index@(triton_poi_fused__native_batch_norm_legit_no_training_relu_39)
        /*0014*/ 	.word	0x00000000


	//----- nvinfo : EIATTR_FRAME_SIZE
	.align		4
.L_5:
        /*0018*/ 	.byte	0x04, 0x11
        /*001a*/ 	.short	(.L_7 - .L_6)
	.align		4
.L_6:
        /*001c*/ 	.word	index@(triton_poi_fused__native_batch_norm_legit_no_training_relu_39)
        /*0020*/ 	.word	0x00000000


	//----- nvinfo : EIATTR_MIN_STACK_SIZE
	.align		4
.L_7:
        /*0024*/ 	.byte	0x04, 0x12
        /*0026*/ 	.short	(.L_9 - .L_8)
	.align		4
.L_8:
        /*0028*/ 	.word	index@(triton_poi_fused__native_batch_norm_legit_no_training_relu_39)
        /*002c*/ 	.word	0x00000000
.L_9:


//--------------------- .nv.info.triton_poi_fused__native_batch_norm_legit_no_training_relu_39 --------------------------
	.section	.nv.info.triton_poi_fused__native_batch_norm_legit_no_training_relu_39,"",@"SHT_CUDA_INFO"
	.sectionflags	@""
	.align	4


	//----- nvinfo : EIATTR_CUDA_API_VERSION
	.align		4
        /*0000*/ 	.byte	0x04, 0x37
        /*0002*/ 	.short	(.L_11 - .L_10)
.L_10:
        /*0004*/ 	.word	0x0000007c


	//----- nvinfo : EIATTR_KPARAM_INFO
	.align		4
.L_11:
        /*0008*/ 	.byte	0x04, 0x17
        /*000a*/ 	.short	(.L_13 - .L_12)
.L_12:
        /*000c*/ 	.word	0x00000000
        /*0010*/ 	.short	0x0006
        /*0012*/ 	.short	0x0030
        /*0014*/ 	.byte	0x00, 0xf0, 0x11, 0x00


	//----- nvinfo : EIATTR_KPARAM_INFO
	.align		4
.L_13:
        /*0018*/ 	.byte	0x04, 0x17
        /*001a*/ 	.short	(.L_15 - .L_14)
.L_14:
        /*001c*/ 	.word	0x00000000
        /*0020*/ 	.short	0x0005
        /*0022*/ 	.short	0x0028
        /*0024*/ 	.byte	0x00, 0xf4, 0x21, 0x00


	//----- nvinfo : EIATTR_KPARAM_INFO
	.align		4
.L_15:
        /*0028*/ 	.byte	0x04, 0x17
        /*002a*/ 	.short	(.L_17 - .L_16)
.L_16:
        /*002c*/ 	.word	0x00000000
        /*0030*/ 	.short	0x0004
        /*0032*/ 	.short	0x0020
        /*0034*/ 	.byte	0x00, 0xf4, 0x21, 0x00


	//----- nvinfo : EIATTR_KPARAM_INFO
	.align		4
.L_17:
        /*0038*/ 	.byte	0x04, 0x17
        /*003a*/ 	.short	(.L_19 - .L_18)
.L_18:
        /*003c*/ 	.word	0x00000000
        /*0040*/ 	.short	0x0003
        /*0042*/ 	.short	0x0018
        /*0044*/ 	.byte	0x00, 0xf4, 0x21, 0x00


	//----- nvinfo : EIATTR_KPARAM_INFO
	.align		4
.L_19:
        /*0048*/ 	.byte	0x04, 0x17
        /*004a*/ 	.short	(.L_21 - .L_20)
.L_20:
        /*004c*/ 	.word	0x00000000
        /*0050*/ 	.short	0x0002
        /*0052*/ 	.short	0x0010
        /*0054*/ 	.byte	0x00, 0xf4, 0x21, 0x00


	//----- nvinfo : EIATTR_KPARAM_INFO
	.align		4
.L_21:
        /*0058*/ 	.byte	0x04, 0x17
        /*005a*/ 	.short	(.L_23 - .L_22)
.L_22:
        /*005c*/ 	.word	0x00000000
        /*0060*/ 	.short	0x0001
        /*0062*/ 	.short	0x0008
        /*0064*/ 	.byte	0x00, 0xf4, 0x21, 0x00


	//----- nvinfo : EIATTR_KPARAM_INFO
	.align		4
.L_23:
        /*0068*/ 	.byte	0x04, 0x17
        /*006a*/ 	.short	(.L_25 - .L_24)
.L_24:
        /*006c*/ 	.word	0x00000000
        /*0070*/ 	.short	0x0000
        /*0072*/ 	.short	0x0000
        /*0074*/ 	.byte	0x00, 0xf4, 0x21, 0x00


	//----- nvinfo : EIATTR_SPARSE_MMA_MASK
	.align		4
.L_25:
        /*0078*/ 	.byte	0x03, 0x50
        /*007a*/ 	.short	0x0000


	//----- nvinfo : EIATTR_MAXREG_COUNT
	.align		4
        /*007c*/ 	.byte	0x03, 0x1b
        /*007e*/ 	.short	0x00ff


	//----- nvinfo : EIATTR_EXIT_INSTR_OFFSETS
	.align		4
        /*0080*/ 	.byte	0x04, 0x1c
        /*0082*/ 	.short	(.L_27 - .L_26)


	//   ....[0]....
.L_26:
        /*0084*/ 	.word	0x00000300


	//----- nvinfo : EIATTR_REQNTID
	.align		4
.L_27:
        /*0088*/ 	.byte	0x04, 0x10
        /*008a*/ 	.short	(.L_29 - .L_28)
.L_28:
        /*008c*/ 	.word	0x00000080
        /*0090*/ 	.word	0x00000001
        /*0094*/ 	.word	0x00000001


	//----- nvinfo : EIATTR_CBANK_PARAM_SIZE
	.align		4
.L_29:
        /*0098*/ 	.byte	0x03, 0x19
        /*009a*/ 	.short	0x0034


	//----- nvinfo : EIATTR_PARAM_CBANK
	.align		4
        /*009c*/ 	.byte	0x04, 0x0a
        /*009e*/ 	.short	(.L_31 - .L_30)
	.align		4
.L_30:
        /*00a0*/ 	.word	index@(.nv.constant0.triton_poi_fused__native_batch_norm_legit_no_training_relu_39)
        /*00a4*/ 	.short	0x0210
        /*00a6*/ 	.short	0x0034


	//----- nvinfo : EIATTR_SW_WAR
	.align		4
.L_31:
        /*00a8*/ 	.byte	0x04, 0x36
        /*00aa*/ 	.short	(.L_33 - .L_32)
.L_32:
        /*00ac*/ 	.word	0x00000008
.L_33:


//--------------------- .nv.callgraph             --------------------------
	.section	.nv.callgraph,"",@"SHT_CUDA_CALLGRAPH"
	.align	4
	.sectionentsize	8
	.align		4
        /*0000*/ 	.word	0x00000000
	.align		4
        /*0004*/ 	.word	0xffffffff
	.align		4
        /*0008*/ 	.word	0x00000000
	.align		4
        /*000c*/ 	.word	0xfffffffe
	.align		4
        /*0010*/ 	.word	0x00000000
	.align		4
        /*0014*/ 	.word	0xfffffffd
	.align		4
        /*0018*/ 	.word	0x00000000
	.align		4
        /*001c*/ 	.word	0xfffffffc


//--------------------- .nv.constant4             --------------------------
	.section	.nv.constant4,"a",@progbits
	.align	8
	.align		8
.nv.constant4:
        /*0000*/ 	.dword	_$_str
	.align		8
        /*0008*/ 	.dword	_$_str_$_2


//--------------------- .text.triton_poi_fused__native_batch_norm_legit_no_training_relu_39 --------------------------
	.section	.text.triton_poi_fused__native_batch_norm_legit_no_training_relu_39,"ax",@progbits
	.align	128
        .global         triton_poi_fused__native_batch_norm_legit_no_training_relu_39
        .type           triton_poi_fused__native_batch_norm_legit_no_training_relu_39,@function
        .size           triton_poi_fused__native_batch_norm_legit_no_training_relu_39,(.L_x_1 - triton_poi_fused__native_batch_norm_legit_no_training_relu_39)
        .other          triton_poi_fused__native_batch_norm_legit_no_training_relu_39,@"STO_CUDA_ENTRY STV_DEFAULT"
triton_poi_fused__native_batch_norm_legit_no_training_relu_39:
.text.triton_poi_fused__native_batch_norm_legit_no_training_relu_39:
[----:B------:R-:W-:Y:S01]  /*0000*/  LDC R1, c[0x0][0x28] ;  /* 0x00000a00ff017b82 */ /* 0x000fe20000000800 */
[----:B------:R-:W1:Y:S07]  /*0010*/  S2R R0, SR_TID.X ;  /* 0x0000000000007919 */ /* 0x000e6e0000002100 */
[----:B------:R-:W2:Y:S01]  /*0020*/  LDC.64 R6, c[0x0][0x220] ;  /* 0x00008800ff067b82 */ /* 0x000ea20000000a00 */
[----:B------:R-:W-:Y:S01]  /*0030*/  ULDC.64 UR4, c[0x0][0x208] ;  /* 0x0000820000047ab9 */ /* 0x000fe20000000a00 */
[----:B------:R-:W3:Y:S06]  /*0040*/  S2R R3, SR_CTAID.X ;  /* 0x0000000000037919 */ /* 0x000eec0000002500 */
[----:B------:R-:W4:Y:S08]  /*0050*/  LDC.64 R4, c[0x0][0x218] ;  /* 0x00008600ff047b82 */ /* 0x000f300000000a00 */
[----:B------:R-:W5:Y:S08]  /*0060*/  LDC.64 R8, c[0x0][0x228] ;  /* 0x00008a00ff087b82 */ /* 0x000f700000000a00 */
[----:B------:R-:W4:Y:S01]  /*0070*/  LDC.64 R10, c[0x0][0x230] ;  /* 0x00008c00ff0a7b82 */ /* 0x000f220000000a00 */
[----:B-1----:R-:W-:-:S02]  /*0080*/  LOP3.LUT R0, R0, 0x7f, RZ, 0xc0, !PT ;  /* 0x0000007f00007812 */ /* 0x002fc400078ec0ff */
[----:B---3--:R-:W-:Y:S02]  /*0090*/  SHF.R.S32.HI R2, RZ, 0x18, R3 ;  /* 0x00000018ff027819 */ /* 0x008fe40000011403 */
[----:B------:R-:W-:Y:S02]  /*00a0*/  LEA R0, R3, R0, 0x7 ;  /* 0x0000000003007211 */ /* 0x000fe400078e38ff */
[----:B------:R-:W-:-:S04]  /*00b0*/  SGXT R3, R2, 0x1 ;  /* 0x000000010203781a */ /* 0x000fc80000000200 */
[----:B------:R-:W-:-:S04]  /*00c0*/  LEA.HI R3, R3, R0, RZ, 0x4 ;  /* 0x0000000003037211 */ /* 0x000fc800078f20ff */
[--C-:B------:R-:W-:Y:S02]  /*00d0*/  SHF.R.S32.HI R2, RZ, 0x4, R3.reuse ;  /* 0x00000004ff027819 */ /* 0x100fe40000011403 */
[----:B------:R-:W-:-:S04]  /*00e0*/  SHF.R.S32.HI R3, RZ, 0x1f, R3 ;  /* 0x0000001fff037819 */ /* 0x000fc80000011403 */
[----:B------:R-:W-:-:S04]  /*00f0*/  LEA.HI R3, R3, R2, RZ, 0x9 ;  /* 0x0000000203037211 */ /* 0x000fc800078f48ff */
[----:B------:R-:W-:-:S04]  /*0100*/  LOP3.LUT R3, R3, 0xfffffe00, RZ, 0xc0, !PT ;  /* 0xfffffe0003037812 */ /* 0x000fc800078ec0ff */
[----:B------:R-:W-:Y:S02]  /*0110*/  IADD3 R13, R2, -R3, RZ ;  /* 0x80000003020d7210 */ /* 0x000fe40007ffe0ff */
[----:B------:R-:W1:Y:S03]  /*0120*/  LDC.64 R2, c[0x0][0x210] ;  /* 0x00008400ff027b82 */ /* 0x000e660000000a00 */
[----:B--2---:R-:W-:-:S06]  /*0130*/  IMAD.WIDE R6, R13, 0x4, R6 ;  /* 0x000000040d067825 */ /* 0x004fcc00078e0206 */
[----:B------:R-:W2:Y:S01]  /*0140*/  LDG.E.EL R6, desc[UR4][R6.64] ;  /* 0x0000000406067981 */ /* 0x000ea2000c2e1900 */
[----:B----4-:R-:W-:-:S04]  /*0150*/  IMAD.WIDE R4, R13, 0x4, R4 ;  /* 0x000000040d047825 */ /* 0x010fc800078e0204 */
[C---:B-----5:R-:W-:Y:S02]  /*0160*/  IMAD.WIDE R8, R13.reuse, 0x4, R8 ;  /* 0x000000040d087825 */ /* 0x060fe400078e0208 */
[----:B------:R3:W4:Y:S02]  /*0170*/  LDG.E.EL R5, desc[UR4][R4.64] ;  /* 0x0000000404057981 */ /* 0x000724000c2e1900 */
[----:B0-----:R-:W-:Y:S02]  /*0180*/  IMAD.WIDE R10, R13, 0x4, R10 ;  /* 0x000000040d0a7825 */ /* 0x001fe400078e020a */
[----:B------:R-:W5:Y:S02]  /*0190*/  LDG.E.EL R8, desc[UR4][R8.64] ;  /* 0x0000000408087981 */ /* 0x000f64000c2e1900 */
[C---:B-1----:R-:W-:Y:S02]  /*01a0*/  IMAD.WIDE R2, R0.reuse, 0x4, R2 ;  /* 0x0000000400027825 */ /* 0x042fe400078e0202 */
[----:B------:R-:W5:Y:S04]  /*01b0*/  LDG.E.EL R11, desc[UR4][R10.64] ;  /* 0x000000040a0b7981 */ /* 0x000f68000c2e1900 */
[----:B------:R0:W4:Y:S01]  /*01c0*/  LDG.E R12, desc[UR4][R2.64] ;  /* 0x00000004020c7981 */ /* 0x000122000c1e1900 */
[----:B---3--:R-:W-:Y:S01]  /*01d0*/  HFMA2.MMA R4, -RZ, RZ, 1.625, 0 ;  /* 0x3e800000ff047435 */ /* 0x008fe200000001ff */
[----:B0-----:R-:W0:Y:S02]  /*01e0*/  LDC.64 R2, c[0x0][0x238] ;  /* 0x00008e00ff027b82 */ /* 0x001e240000000a00 */
[----:B0-----:R-:W-:-:S04]  /*01f0*/  IMAD.WIDE R2, R0, 0x4, R2 ;  /* 0x0000000400027825 */ /* 0x001fc800078e0202 */
[----:B--2---:R-:W-:-:S04]  /*0200*/  FADD R6, R6, 9.9999997473787516356e-06 ;  /* 0x3727c5ac06067421 */ /* 0x004fc80000000000 */
[----:B------:R-:W0:Y:S02]  /*0210*/  MUFU.SQRT R7, R6 ;  /* 0x0000000600077308 */ /* 0x000e240000002000 */
[C---:B0-----:R-:W-:Y:S02]  /*0220*/  FSETP.GT.AND P0, PT, R7.reuse, 8.50705917302346158658e+37, PT ;  /* 0x7e8000000700780b */ /* 0x041fe40003f04000 */
[----:B------:R-:W-:-:S11]  /*0230*/  FSETP.GEU.AND P1, PT, R7, 1.175494350822287508e-38, PT ;  /* 0x008000000700780b */ /* 0x000fd60003f2e000 */
[----:B------:R-:W-:-:S04]  /*0240*/  @P0 FMUL R7, R7, 0.25 ;  /* 0x3e80000007070820 */ /* 0x000fc80000400000 */
[----:B------:R-:W-:-:S06]  /*0250*/  @!P1 FMUL R7, R7, 16777216 ;  /* 0x4b80000007079820 */ /* 0x000fcc0000400000 */
[----:B------:R-:W0:Y:S01]  /*0260*/  MUFU.RCP R7, R7 ;  /* 0x0000000700077308 */ /* 0x000e220000001000 */
[----:B------:R-:W-:Y:S01]  /*0270*/  FSEL R4, R4, 1, P0 ;  /* 0x3f80000004047808 */ /* 0x000fe20000000000 */
[----:B----4-:R-:W-:-:S04]  /*0280*/  FADD R5, R12, -R5 ;  /* 0x800000050c057221 */ /* 0x010fc80000000000 */
[----:B------:R-:W-:-:S04]  /*0290*/  @!P1 FMUL R4, R4, 16777216 ;  /* 0x4b80000004049820 */ /* 0x000fc80000400000 */
[----:B0-----:R-:W-:-:S04]  /*02a0*/  FMUL R4, R7, R4 ;  /* 0x0000000407047220 */ /* 0x001fc80000400000 */
[----:B------:R-:W-:-:S04]  /*02b0*/  FMUL R4, R5, R4 ;  /* 0x0000000405047220 */ /* 0x000fc80000400000 */
[----:B-----5:R-:W-:-:S05]  /*02c0*/  FFMA R4, R8, R4, R11 ;  /* 0x0000000408047223 */ /* 0x020fca000000000b */
[----:B------:R-:W-:-:S04]  /*02d0*/  FSETP.GEU.AND P0, PT, R4, RZ, PT ;  /* 0x000000ff0400720b */ /* 0x000fc80003f0e000 */
[----:B------:R-:W-:-:S05]  /*02e0*/  FSEL R5, R4, RZ, P0 ;  /* 0x000000ff04057208 */ /* 0x000fca0000000000 */
[----:B------:R-:W-:Y:S01]  /*02f0*/  STG.E desc[UR4][R2.64], R5 ;  /* 0x0000000502007986 */ /* 0x000fe2000c101904 */
[----:B------:R-:W-:Y:S05]  /*0300*/  EXIT ;  /* 0x000000000000794d */ /* 0x000fea0003800000 */
.L_x_0:
[----:B------:R-:W-:-:S00]  /*0310*/  BRA `(.L_x_0) ;  /* 0xfffffffc00fc7947 */ /* 0x000fc0000383ffff */
[----:B------:R-:W-:-:S00]  /*0320*/  NOP ;  /* 0x0000000000007918 */ /* 0x000fc00000000000 */
        /* <DEDUP_REMOVED lines=13> */
.L_x_1:


//--------------------- .nv.global.init           --------------------------
	.section	.nv.global.init,"aw",@progbits
.nv.global.init:
	.type		_$_str,@object
	.size		_$_str,(_$_str_$_2 - _$_str)
_$_str:
        /*0000*/ 	.byte	0x5f, 0x5f, 0x43, 0x55, 0x44, 0x41, 0x5f, 0x46, 0x54, 0x5a, 0x00
	.type		_$_str_$_2,@object
	.size		_$_str_$_2,(.L_1 - _$_str_$_2)
_$_str_$_2:
        /*000b*/ 	.byte	0x5f, 0x5f, 0x43, 0x55, 0x44, 0x41, 0x5f, 0x50, 0x52, 0x45, 0x43, 0x5f, 0x53, 0x51, 0x52, 0x54
        /*001b*/ 	.byte	0x00
.L_1:


//--------------------- .nv.constant0.triton_poi_fused__native_batch_norm_legit_no_training_relu_39 --------------------------
	.section	.nv.constant0.triton_poi_fused__native_batch_norm_legit_no_training_relu_39,"a",@progbits
	.sectionflags	@""
	.align	4
.nv.constant0.triton_poi_fused__native_batch_norm_legit_no_training_relu_39:
	.zero		580
